//
// Generated by NVIDIA NVVM Compiler
//
// Compiler Build ID: CL-36424714
// Cuda compilation tools, release 13.0, V13.0.88
// Based on NVVM 20.0.0
//

.version 9.0
.target sm_100
.address_size 64

	// .globl	_Z24convertToGrayscaleKernelP8PPMPixelii

.visible .entry _Z24convertToGrayscaleKernelP8PPMPixelii(
	.param .u64 .ptr .align 1 _Z24convertToGrayscaleKernelP8PPMPixelii_param_0,
	.param .u32 _Z24convertToGrayscaleKernelP8PPMPixelii_param_1,
	.param .u32 _Z24convertToGrayscaleKernelP8PPMPixelii_param_2
)
{
	.reg .pred 	%p<4>;
	.reg .b16 	%rs<5>;
	.reg .b32 	%r<15>;
	.reg .b32 	%f<7>;
	.reg .b64 	%rd<5>;

	ld.param.u64 	%rd1, [_Z24convertToGrayscaleKernelP8PPMPixelii_param_0];
	ld.param.u32 	%r3, [_Z24convertToGrayscaleKernelP8PPMPixelii_param_1];
	ld.param.u32 	%r4, [_Z24convertToGrayscaleKernelP8PPMPixelii_param_2];
	mov.u32 	%r6, %ctaid.x;
	mov.u32 	%r7, %ntid.x;
	mov.u32 	%r8, %tid.x;
	mad.lo.s32 	%r1, %r6, %r7, %r8;
	mov.u32 	%r9, %ctaid.y;
	mov.u32 	%r10, %ntid.y;
	mov.u32 	%r11, %tid.y;
	mad.lo.s32 	%r12, %r9, %r10, %r11;
	setp.ge.s32 	%p1, %r1, %r3;
	setp.ge.s32 	%p2, %r12, %r4;
	or.pred  	%p3, %p1, %p2;
	@%p3 bra 	$L__BB0_2;
	cvta.to.global.u64 	%rd2, %rd1;
	mad.lo.s32 	%r13, %r3, %r12, %r1;
	mul.wide.s32 	%rd3, %r13, 3;
	add.s64 	%rd4, %rd2, %rd3;
	ld.global.u8 	%rs1, [%rd4];
	cvt.rn.f32.u16 	%f1, %rs1;
	ld.global.u8 	%rs2, [%rd4+1];
	cvt.rn.f32.u16 	%f2, %rs2;
	mul.f32 	%f3, %f2, 0f3F1645A2;
	fma.rn.f32 	%f4, %f1, 0f3E991687, %f3;
	ld.global.u8 	%rs3, [%rd4+2];
	cvt.rn.f32.u16 	%f5, %rs3;
	fma.rn.f32 	%f6, %f5, 0f3DE978D5, %f4;
	cvt.rzi.u32.f32 	%r14, %f6;
	cvt.u16.u32 	%rs4, %r14;
	st.global.u8 	[%rd4], %rs4;
	st.global.u8 	[%rd4+1], %rs4;
	st.global.u8 	[%rd4+2], %rs4;
$L__BB0_2:
	ret;

}
	// .globl	_Z23ditheringDiagonalKernelP8PPMPixeliiP13DitherElementi
.visible .entry _Z23ditheringDiagonalKernelP8PPMPixeliiP13DitherElementi(
	.param .u64 .ptr .align 1 _Z23ditheringDiagonalKernelP8PPMPixeliiP13DitherElementi_param_0,
	.param .u32 _Z23ditheringDiagonalKernelP8PPMPixeliiP13DitherElementi_param_1,
	.param .u32 _Z23ditheringDiagonalKernelP8PPMPixeliiP13DitherElementi_param_2,
	.param .u64 .ptr .align 1 _Z23ditheringDiagonalKernelP8PPMPixeliiP13DitherElementi_param_3,
	.param .u32 _Z23ditheringDiagonalKernelP8PPMPixeliiP13DitherElementi_param_4
)
{
	.reg .pred 	%p<39>;
	.reg .b16 	%rs<13>;
	.reg .b32 	%r<49>;
	.reg .b32 	%f<55>;
	.reg .b64 	%rd<22>;

	ld.param.u64 	%rd10, [_Z23ditheringDiagonalKernelP8PPMPixeliiP13DitherElementi_param_0];
	ld.param.u32 	%r12, [_Z23ditheringDiagonalKernelP8PPMPixeliiP13DitherElementi_param_1];
	ld.param.u32 	%r15, [_Z23ditheringDiagonalKernelP8PPMPixeliiP13DitherElementi_param_2];
	ld.param.u64 	%rd11, [_Z23ditheringDiagonalKernelP8PPMPixeliiP13DitherElementi_param_3];
	ld.param.u32 	%r14, [_Z23ditheringDiagonalKernelP8PPMPixeliiP13DitherElementi_param_4];
	cvta.to.global.u64 	%rd1, %rd11;
	cvta.to.global.u64 	%rd2, %rd10;
	mov.u32 	%r16, %ctaid.x;
	mov.u32 	%r17, %ntid.x;
	mov.u32 	%r18, %tid.x;
	mad.lo.s32 	%r1, %r16, %r17, %r18;
	mov.u32 	%r19, %ctaid.y;
	mov.u32 	%r20, %ntid.y;
	mov.u32 	%r21, %tid.y;
	mad.lo.s32 	%r22, %r19, %r20, %r21;
	setp.ge.s32 	%p1, %r1, %r12;
	setp.ge.s32 	%p2, %r22, %r15;
	or.pred  	%p3, %p1, %p2;
	@%p3 bra 	$L__BB1_14;
	mad.lo.s32 	%r23, %r12, %r22, %r1;
	mul.wide.s32 	%rd12, %r23, 3;
	add.s64 	%rd3, %rd2, %rd12;
	ld.global.u8 	%rs1, [%rd3];
	cvt.rn.f32.u16 	%f7, %rs1;
	ld.global.u8 	%rs2, [%rd3+1];
	cvt.rn.f32.u16 	%f8, %rs2;
	ld.global.u8 	%rs3, [%rd3+2];
	cvt.rn.f32.u16 	%f9, %rs3;
	setp.gt.u16 	%p4, %rs1, 128;
	selp.f32 	%f1, 0f437F0000, 0f00000000, %p4;
	sub.f32 	%f2, %f7, %f1;
	setp.gt.u16 	%p5, %rs2, 128;
	selp.f32 	%f3, 0f437F0000, 0f00000000, %p5;
	sub.f32 	%f4, %f8, %f3;
	setp.gt.u16 	%p6, %rs3, 128;
	selp.f32 	%f5, 0f437F0000, 0f00000000, %p6;
	sub.f32 	%f6, %f9, %f5;
	setp.lt.s32 	%p7, %r14, 1;
	@%p7 bra 	$L__BB1_13;
	setp.eq.s32 	%p8, %r14, 1;
	mov.b64 	%rd21, 0;
	@%p8 bra 	$L__BB1_10;
	and.b32  	%r24, %r14, 2147483646;
	neg.s32 	%r48, %r24;
	add.s64 	%rd20, %rd1, 12;
$L__BB1_4:
	ld.global.u32 	%r25, [%rd20+-12];
	ld.global.u32 	%r26, [%rd20+-8];
	add.s32 	%r5, %r25, %r1;
	add.s32 	%r6, %r26, %r22;
	setp.gt.s32 	%p9, %r5, -1;
	setp.lt.s32 	%p10, %r5, %r12;
	and.pred  	%p11, %p9, %p10;
	setp.gt.s32 	%p12, %r6, -1;
	setp.lt.s32 	%p13, %r6, %r15;
	and.pred  	%p14, %p12, %p13;
	and.pred  	%p16, %p11, %p14;
	not.pred 	%p17, %p16;
	@%p17 bra 	$L__BB1_6;
	ld.global.f32 	%f10, [%rd20+-4];
	mad.lo.s32 	%r27, %r6, %r12, %r5;
	mul.wide.s32 	%rd14, %r27, 3;
	add.s64 	%rd15, %rd2, %rd14;
	ld.global.u8 	%rs4, [%rd15];
	cvt.rn.f32.u16 	%f11, %rs4;
	fma.rn.f32 	%f12, %f10, %f2, %f11;
	max.f32 	%f13, %f12, 0f00000000;
	min.f32 	%f14, %f13, 0f437F0000;
	cvt.rzi.u32.f32 	%r28, %f14;
	st.global.u8 	[%rd15], %r28;
	ld.global.u8 	%rs5, [%rd15+1];
	cvt.rn.f32.u16 	%f15, %rs5;
	fma.rn.f32 	%f16, %f10, %f4, %f15;
	max.f32 	%f17, %f16, 0f00000000;
	min.f32 	%f18, %f17, 0f437F0000;
	cvt.rzi.u32.f32 	%r29, %f18;
	st.global.u8 	[%rd15+1], %r29;
	ld.global.u8 	%rs6, [%rd15+2];
	cvt.rn.f32.u16 	%f19, %rs6;
	fma.rn.f32 	%f20, %f10, %f6, %f19;
	max.f32 	%f21, %f20, 0f00000000;
	min.f32 	%f22, %f21, 0f437F0000;
	cvt.rzi.u32.f32 	%r30, %f22;
	st.global.u8 	[%rd15+2], %r30;
$L__BB1_6:
	ld.global.u32 	%r31, [%rd20];
	ld.global.u32 	%r32, [%rd20+4];
	add.s32 	%r7, %r31, %r1;
	add.s32 	%r8, %r32, %r22;
	setp.gt.s32 	%p18, %r7, -1;
	setp.lt.s32 	%p19, %r7, %r12;
	and.pred  	%p20, %p18, %p19;
	setp.gt.s32 	%p21, %r8, -1;
	setp.lt.s32 	%p22, %r8, %r15;
	and.pred  	%p23, %p21, %p22;
	and.pred  	%p25, %p20, %p23;
	not.pred 	%p26, %p25;
	@%p26 bra 	$L__BB1_8;
	ld.global.f32 	%f23, [%rd20+8];
	mad.lo.s32 	%r33, %r8, %r12, %r7;
	mul.wide.s32 	%rd16, %r33, 3;
	add.s64 	%rd17, %rd2, %rd16;
	ld.global.u8 	%rs7, [%rd17];
	cvt.rn.f32.u16 	%f24, %rs7;
	fma.rn.f32 	%f25, %f23, %f2, %f24;
	max.f32 	%f26, %f25, 0f00000000;
	min.f32 	%f27, %f26, 0f437F0000;
	cvt.rzi.u32.f32 	%r34, %f27;
	st.global.u8 	[%rd17], %r34;
	ld.global.u8 	%rs8, [%rd17+1];
	cvt.rn.f32.u16 	%f28, %rs8;
	fma.rn.f32 	%f29, %f23, %f4, %f28;
	max.f32 	%f30, %f29, 0f00000000;
	min.f32 	%f31, %f30, 0f437F0000;
	cvt.rzi.u32.f32 	%r35, %f31;
	st.global.u8 	[%rd17+1], %r35;
	ld.global.u8 	%rs9, [%rd17+2];
	cvt.rn.f32.u16 	%f32, %rs9;
	fma.rn.f32 	%f33, %f23, %f6, %f32;
	max.f32 	%f34, %f33, 0f00000000;
	min.f32 	%f35, %f34, 0f437F0000;
	cvt.rzi.u32.f32 	%r36, %f35;
	st.global.u8 	[%rd17+2], %r36;
$L__BB1_8:
	add.s32 	%r48, %r48, 2;
	add.s64 	%rd20, %rd20, 24;
	setp.ne.s32 	%p27, %r48, 0;
	@%p27 bra 	$L__BB1_4;
	cvt.u64.u32 	%rd21, %r24;
$L__BB1_10:
	and.b32  	%r38, %r14, 1;
	setp.eq.b32 	%p28, %r38, 1;
	not.pred 	%p29, %p28;
	@%p29 bra 	$L__BB1_13;
	mad.lo.s64 	%rd9, %rd21, 12, %rd1;
	ld.global.u32 	%r39, [%rd9];
	ld.global.u32 	%r40, [%rd9+4];
	add.s32 	%r10, %r39, %r1;
	add.s32 	%r11, %r40, %r22;
	setp.gt.s32 	%p30, %r10, -1;
	setp.lt.s32 	%p31, %r10, %r12;
	and.pred  	%p32, %p30, %p31;
	setp.gt.s32 	%p33, %r11, -1;
	setp.lt.s32 	%p34, %r11, %r15;
	and.pred  	%p35, %p33, %p34;
	and.pred  	%p37, %p32, %p35;
	not.pred 	%p38, %p37;
	@%p38 bra 	$L__BB1_13;
	ld.global.f32 	%f36, [%rd9+8];
	mad.lo.s32 	%r41, %r11, %r12, %r10;
	mul.wide.s32 	%rd18, %r41, 3;
	add.s64 	%rd19, %rd2, %rd18;
	ld.global.u8 	%rs10, [%rd19];
	cvt.rn.f32.u16 	%f37, %rs10;
	fma.rn.f32 	%f38, %f36, %f2, %f37;
	max.f32 	%f39, %f38, 0f00000000;
	min.f32 	%f40, %f39, 0f437F0000;
	cvt.rzi.u32.f32 	%r42, %f40;
	st.global.u8 	[%rd19], %r42;
	ld.global.u8 	%rs11, [%rd19+1];
	cvt.rn.f32.u16 	%f41, %rs11;
	fma.rn.f32 	%f42, %f36, %f4, %f41;
	max.f32 	%f43, %f42, 0f00000000;
	min.f32 	%f44, %f43, 0f437F0000;
	cvt.rzi.u32.f32 	%r43, %f44;
	st.global.u8 	[%rd19+1], %r43;
	ld.global.u8 	%rs12, [%rd19+2];
	cvt.rn.f32.u16 	%f45, %rs12;
	fma.rn.f32 	%f46, %f36, %f6, %f45;
	max.f32 	%f47, %f46, 0f00000000;
	min.f32 	%f48, %f47, 0f437F0000;
	cvt.rzi.u32.f32 	%r44, %f48;
	st.global.u8 	[%rd19+2], %r44;
$L__BB1_13:
	max.f32 	%f49, %f1, 0f00000000;
	min.f32 	%f50, %f49, 0f437F0000;
	cvt.rzi.u32.f32 	%r45, %f50;
	st.global.u8 	[%rd3], %r45;
	max.f32 	%f51, %f3, 0f00000000;
	min.f32 	%f52, %f51, 0f437F0000;
	cvt.rzi.u32.f32 	%r46, %f52;
	st.global.u8 	[%rd3+1], %r46;
	max.f32 	%f53, %f5, 0f00000000;
	min.f32 	%f54, %f53, 0f437F0000;
	cvt.rzi.u32.f32 	%r47, %f54;
	st.global.u8 	[%rd3+2], %r47;
$L__BB1_14:
	ret;

}


// ===== COMPILED SASS (sm_100) =====

	.target	sm_100

	.elftype	@"ET_EXEC"


//--------------------- .note.nv.tkinfo           --------------------------
	.section	.note.nv.tkinfo,"",@"SHT_NOTE"
	.sectionflags	@"SHF_NOTE_NV_TKINFO"
	.tkinfo
        /*0018*/ 	.word	0x00000002
        /*0030*/ 	.string	""
        /*0030*/ 	.string	"ptxas"
        /*0030*/ 	.string	"Cuda compilation tools, release 13.0, V13.0.88"
        /*0030*/ 	.string	"Build cuda_13.0.r13.0/compiler.36424714_0"
        /*0030*/ 	.string	"-arch sm_100 -m 64 "



//--------------------- .note.nv.cuinfo           --------------------------
	.section	.note.nv.cuinfo,"",@"SHT_NOTE"
	.sectionflags	@"SHF_NOTE_NV_CUINFO"
        /*0018*/ 	.short	0x0002
        /*001a*/ 	.short	0x0064
        /*001c*/ 	.short	0x0082
	.zero		2


//--------------------- .nv.info                  --------------------------
	.section	.nv.info,"",@"SHT_CUDA_INFO"
	.align	4


	//----- nvinfo : EIATTR_REGCOUNT
	.align		4
        /*0000*/ 	.byte	0x04, 0x2f
        /*0002*/ 	.short	(.L_1 - .L_0)
	.align		4
.L_0:
        /*0004*/ 	.word	index@(_Z24convertToGrayscaleKernelP8PPMPixelii)
        /*0008*/ 	.word	0x0000000a


	//----- nvinfo : EIATTR_FRAME_SIZE
	.align		4
.L_1:
        /*000c*/ 	.byte	0x04, 0x11
        /*000e*/ 	.short	(.L_3 - .L_2)
	.align		4
.L_2:
        /*0010*/ 	.word	index@(_Z24convertToGrayscaleKernelP8PPMPixelii)
        /*0014*/ 	.word	0x00000000


	//----- nvinfo : EIATTR_REGCOUNT
	.align		4
.L_3:
        /*0018*/ 	.byte	0x04, 0x2f
        /*001a*/ 	.short	(.L_5 - .L_4)
	.align		4
.L_4:
        /*001c*/ 	.word	index@(_Z23ditheringDiagonalKernelP8PPMPixeliiP13DitherElementi)
        /*0020*/ 	.word	0x00000018


	//----- nvinfo : EIATTR_FRAME_SIZE
	.align		4
.L_5:
        /*0024*/ 	.byte	0x04, 0x11
        /*0026*/ 	.short	(.L_7 - .L_6)
	.align		4
.L_6:
        /*0028*/ 	.word	index@(_Z23ditheringDiagonalKernelP8PPMPixeliiP13DitherElementi)
        /*002c*/ 	.word	0x00000000


	//----- nvinfo : EIATTR_MIN_STACK_SIZE
	.align		4
.L_7:
        /*0030*/ 	.byte	0x04, 0x12
        /*0032*/ 	.short	(.L_9 - .L_8)
	.align		4
.L_8:
        /*0034*/ 	.word	index@(_Z23ditheringDiagonalKernelP8PPMPixeliiP13DitherElementi)
        /*0038*/ 	.word	0x00000000


	//----- nvinfo : EIATTR_MIN_STACK_SIZE
	.align		4
.L_9:
        /*003c*/ 	.byte	0x04, 0x12
        /*003e*/ 	.short	(.L_11 - .L_10)
	.align		4
.L_10:
        /*0040*/ 	.word	index@(_Z24convertToGrayscaleKernelP8PPMPixelii)
        /*0044*/ 	.word	0x00000000
.L_11:


//--------------------- .nv.compat                --------------------------
	.section	.nv.compat,"",@"SHT_CUDA_COMPAT_INFO"
	.align	4
        /*0000*/ 	.byte	0x02, 0x09, 0x00, 0x00, 0x02, 0x02, 0x01, 0x00, 0x02, 0x05, 0x05, 0x00, 0x03, 0x07, 0x01, 0x01
        /*0010*/ 	.byte	0x02, 0x03, 0x00, 0x00, 0x02, 0x06, 0x01, 0x00, 0x04, 0x0b, 0x08, 0x00, 0x09, 0x00, 0x00, 0x00
        /*0020*/ 	.byte	0x00, 0x00, 0x00, 0x00


//--------------------- .nv.info._Z23ditheringDiagonalKernelP8PPMPixeliiP13DitherElementi --------------------------
	.section	.nv.info._Z23ditheringDiagonalKernelP8PPMPixeliiP13DitherElementi,"",@"SHT_CUDA_INFO"
	.sectionflags	@""
	.align	4


	//----- nvinfo : EIATTR_CUDA_API_VERSION
	.align		4
        /*0000*/ 	.byte	0x04, 0x37
        /*0002*/ 	.short	(.L_13 - .L_12)
.L_12:
        /*0004*/ 	.word	0x00000082


	//----- nvinfo : EIATTR_KPARAM_INFO
	.align		4
.L_13:
        /*0008*/ 	.byte	0x04, 0x17
        /*000a*/ 	.short	(.L_15 - .L_14)
.L_14:
        /*000c*/ 	.word	0x00000000
        /*0010*/ 	.short	0x0004
        /*0012*/ 	.short	0x0018
        /*0014*/ 	.byte	0x00, 0xf0, 0x11, 0x00


	//----- nvinfo : EIATTR_KPARAM_INFO
	.align		4
.L_15:
        /*0018*/ 	.byte	0x04, 0x17
        /*001a*/ 	.short	(.L_17 - .L_16)
.L_16:
        /*001c*/ 	.word	0x00000000
        /*0020*/ 	.short	0x0003
        /*0022*/ 	.short	0x0010
        /*0024*/ 	.byte	0x00, 0xf5, 0x21, 0x00


	//----- nvinfo : EIATTR_KPARAM_INFO
	.align		4
.L_17:
        /*0028*/ 	.byte	0x04, 0x17
        /*002a*/ 	.short	(.L_19 - .L_18)
.L_18:
        /*002c*/ 	.word	0x00000000
        /*0030*/ 	.short	0x0002
        /*0032*/ 	.short	0x000c
        /*0034*/ 	.byte	0x00, 0xf0, 0x11, 0x00


	//----- nvinfo : EIATTR_KPARAM_INFO
	.align		4
.L_19:
        /*0038*/ 	.byte	0x04, 0x17
        /*003a*/ 	.short	(.L_21 - .L_20)
.L_20:
        /*003c*/ 	.word	0x00000000
        /*0040*/ 	.short	0x0001
        /*0042*/ 	.short	0x0008
        /*0044*/ 	.byte	0x00, 0xf0, 0x11, 0x00


	//----- nvinfo : EIATTR_KPARAM_INFO
	.align		4
.L_21:
        /*0048*/ 	.byte	0x04, 0x17
        /*004a*/ 	.short	(.L_23 - .L_22)
.L_22:
        /*004c*/ 	.word	0x00000000
        /*0050*/ 	.short	0x0000
        /*0052*/ 	.short	0x0000
        /*0054*/ 	.byte	0x00, 0xf5, 0x21, 0x00


	//----- nvinfo : EIATTR_SPARSE_MMA_MASK
	.align		4
.L_23:
        /*0058*/ 	.byte	0x03, 0x50
        /*005a*/ 	.short	0x0000


	//----- nvinfo : EIATTR_MAXREG_COUNT
	.align		4
        /*005c*/ 	.byte	0x03, 0x1b
        /*005e*/ 	.short	0x00ff


	//----- nvinfo : EIATTR_MERCURY_ISA_VERSION
	.align		4
        /*0060*/ 	.byte	0x03, 0x5f
        /*0062*/ 	.short	0x0101


	//----- nvinfo : EIATTR_VRC_CTA_INIT_COUNT
	.align		4
        /*0064*/ 	.byte	0x02, 0x4a
	.zero		1
	.zero		1


	//----- nvinfo : EIATTR_EXIT_INSTR_OFFSETS
	.align		4
        /*0068*/ 	.byte	0x04, 0x1c
        /*006a*/ 	.short	(.L_25 - .L_24)


	//   ....[0]....
.L_24:
        /*006c*/ 	.word	0x000000c0


	//   ....[1]....
        /*0070*/ 	.word	0x00000ba0


	//----- nvinfo : EIATTR_CRS_STACK_SIZE
	.align		4
.L_25:
        /*0074*/ 	.byte	0x04, 0x1e
        /*0076*/ 	.short	(.L_27 - .L_26)
.L_26:
        /*0078*/ 	.word	0x00000000


	//----- nvinfo : EIATTR_CBANK_PARAM_SIZE
	.align		4
.L_27:
        /*007c*/ 	.byte	0x03, 0x19
        /*007e*/ 	.short	0x001c


	//----- nvinfo : EIATTR_PARAM_CBANK
	.align		4
        /*0080*/ 	.byte	0x04, 0x0a
        /*0082*/ 	.short	(.L_29 - .L_28)
	.align		4
.L_28:
        /*0084*/ 	.word	index@(.nv.constant0._Z23ditheringDiagonalKernelP8PPMPixeliiP13DitherElementi)
        /*0088*/ 	.short	0x0380
        /*008a*/ 	.short	0x001c


	//----- nvinfo : EIATTR_SW_WAR
	.align		4
.L_29:
        /*008c*/ 	.byte	0x04, 0x36
        /*008e*/ 	.short	(.L_31 - .L_30)
.L_30:
        /*0090*/ 	.word	0x00000008
.L_31:


//--------------------- .nv.info._Z24convertToGrayscaleKernelP8PPMPixelii --------------------------
	.section	.nv.info._Z24convertToGrayscaleKernelP8PPMPixelii,"",@"SHT_CUDA_INFO"
	.sectionflags	@""
	.align	4


	//----- nvinfo : EIATTR_CUDA_API_VERSION
	.align		4
        /*0000*/ 	.byte	0x04, 0x37
        /*0002*/ 	.short	(.L_33 - .L_32)
.L_32:
        /*0004*/ 	.word	0x00000082


	//----- nvinfo : EIATTR_KPARAM_INFO
	.align		4
.L_33:
        /*0008*/ 	.byte	0x04, 0x17
        /*000a*/ 	.short	(.L_35 - .L_34)
.L_34:
        /*000c*/ 	.word	0x00000000
        /*0010*/ 	.short	0x0002
        /*0012*/ 	.short	0x000c
        /*0014*/ 	.byte	0x00, 0xf0, 0x11, 0x00


	//----- nvinfo : EIATTR_KPARAM_INFO
	.align		4
.L_35:
        /*0018*/ 	.byte	0x04, 0x17
        /*001a*/ 	.short	(.L_37 - .L_36)
.L_36:
        /*001c*/ 	.word	0x00000000
        /*0020*/ 	.short	0x0001
        /*0022*/ 	.short	0x0008
        /*0024*/ 	.byte	0x00, 0xf0, 0x11, 0x00


	//----- nvinfo : EIATTR_KPARAM_INFO
	.align		4
.L_37:
        /*0028*/ 	.byte	0x04, 0x17
        /*002a*/ 	.short	(.L_39 - .L_38)
.L_38:
        /*002c*/ 	.word	0x00000000
        /*0030*/ 	.short	0x0000
        /*0032*/ 	.short	0x0000
        /*0034*/ 	.byte	0x00, 0xf5, 0x21, 0x00


	//----- nvinfo : EIATTR_SPARSE_MMA_MASK
	.align		4
.L_39:
        /*0038*/ 	.byte	0x03, 0x50
        /*003a*/ 	.short	0x0000


	//----- nvinfo : EIATTR_MAXREG_COUNT
	.align		4
        /*003c*/ 	.byte	0x03, 0x1b
        /*003e*/ 	.short	0x00ff


	//----- nvinfo : EIATTR_MERCURY_ISA_VERSION
	.align		4
        /*0040*/ 	.byte	0x03, 0x5f
        /*0042*/ 	.short	0x0101


	//----- nvinfo : EIATTR_VRC_CTA_INIT_COUNT
	.align		4
        /*0044*/ 	.byte	0x02, 0x4a
	.zero		1
	.zero		1


	//----- nvinfo : EIATTR_EXIT_INSTR_OFFSETS
	.align		4
        /*0048*/ 	.byte	0x04, 0x1c
        /*004a*/ 	.short	(.L_41 - .L_40)


	//   ....[0]....
.L_40:
        /*004c*/ 	.word	0x000000c0


	//   ....[1]....
        /*0050*/ 	.word	0x000001e0


	//----- nvinfo : EIATTR_CBANK_PARAM_SIZE
	.align		4
.L_41:
        /*0054*/ 	.byte	0x03, 0x19
        /*0056*/ 	.short	0x0010


	//----- nvinfo : EIATTR_PARAM_CBANK
	.align		4
        /*0058*/ 	.byte	0x04, 0x0a
        /*005a*/ 	.short	(.L_43 - .L_42)
	.align		4
.L_42:
        /*005c*/ 	.word	index@(.nv.constant0._Z24convertToGrayscaleKernelP8PPMPixelii)
        /*0060*/ 	.short	0x0380
        /*0062*/ 	.short	0x0010


	//----- nvinfo : EIATTR_SW_WAR
	.align		4
.L_43:
        /*0064*/ 	.byte	0x04, 0x36
        /*0066*/ 	.short	(.L_45 - .L_44)
.L_44:
        /*0068*/ 	.word	0x00000008
.L_45:


//--------------------- .nv.callgraph             --------------------------
	.section	.nv.callgraph,"",@"SHT_CUDA_CALLGRAPH"
	.align	4
	.sectionentsize	8
	.align		4
        /*0000*/ 	.word	0x00000000
	.align		4
        /*0004*/ 	.word	0xffffffff
	.align		4
        /*0008*/ 	.word	0x00000000
	.align		4
        /*000c*/ 	.word	0xfffffffe
	.align		4
        /*0010*/ 	.word	0x00000000
	.align		4
        /*0014*/ 	.word	0xfffffffd
	.align		4
        /*0018*/ 	.word	0x00000000
	.align		4
        /*001c*/ 	.word	0xfffffffc


//--------------------- .text._Z23ditheringDiagonalKernelP8PPMPixeliiP13DitherElementi --------------------------
	.section	.text._Z23ditheringDiagonalKernelP8PPMPixeliiP13DitherElementi,"ax",@progbits
	.align	128
        .global         _Z23ditheringDiagonalKernelP8PPMPixeliiP13DitherElementi
        .type           _Z23ditheringDiagonalKernelP8PPMPixeliiP13DitherElementi,@function
        .size           _Z23ditheringDiagonalKernelP8PPMPixeliiP13DitherElementi,(.L_x_10 - _Z23ditheringDiagonalKernelP8PPMPixeliiP13DitherElementi)
        .other          _Z23ditheringDiagonalKernelP8PPMPixeliiP13DitherElementi,@"STO_CUDA_ENTRY STV_DEFAULT"
_Z23ditheringDiagonalKernelP8PPMPixeliiP13DitherElementi:
.text._Z23ditheringDiagonalKernelP8PPMPixeliiP13DitherElementi:
[----:B------:R-:W-:Y:S01]  /*0000*/  LDC R1, c[0x0][0x37c] ;  /* 0x0000df00ff017b82 */ /* 0x000fe20000000800 */
[----:B------:R-:W0:Y:S07]  /*0010*/  S2R R0, SR_TID.Y ;  /* 0x0000000000007919 */ /* 0x000e2e0000002200 */
[----:B------:R-:W1:Y:S01]  /*0020*/  LDC R6, c[0x0][0x360] ;  /* 0x0000d800ff067b82 */ /* 0x000e620000000800 */
[----:B------:R-:W2:Y:S01]  /*0030*/  LDCU.64 UR10, c[0x0][0x388] ;  /* 0x00007100ff0a77ac */ /* 0x000ea20008000a00 */
[----:B------:R-:W1:Y:S06]  /*0040*/  S2R R3, SR_TID.X ;  /* 0x0000000000037919 */ /* 0x000e6c0000002100 */
[----:B------:R-:W0:Y:S08]  /*0050*/  S2UR UR5, SR_CTAID.Y ;  /* 0x00000000000579c3 */ /* 0x000e300000002600 */
[----:B------:R-:W0:Y:S08]  /*0060*/  LDC R7, c[0x0][0x364] ;  /* 0x0000d900ff077b82 */ /* 0x000e300000000800 */
[----:B------:R-:W1:Y:S01]  /*0070*/  S2UR UR4, SR_CTAID.X ;  /* 0x00000000000479c3 */ /* 0x000e620000002500 */
[----:B0-----:R-:W-:-:S05]  /*0080*/  IMAD R7, R7, UR5, R0 ;  /* 0x0000000507077c24 */ /* 0x001fca000f8e0200 */
[----:B--2---:R-:W-:Y:S01]  /*0090*/  ISETP.GE.AND P0, PT, R7, UR11, PT ;  /* 0x0000000b07007c0c */ /* 0x004fe2000bf06270 */
[----:B-1----:R-:W-:-:S05]  /*00a0*/  IMAD R6, R6, UR4, R3 ;  /* 0x0000000406067c24 */ /* 0x002fca000f8e0203 */
[----:B------:R-:W-:-:S13]  /*00b0*/  ISETP.GE.OR P0, PT, R6, UR10, P0 ;  /* 0x0000000a06007c0c */ /* 0x000fda0008706670 */
[----:B------:R-:W-:Y:S05]  /*00c0*/  @P0 EXIT ;  /* 0x000000000000094d */ /* 0x000fea0003800000 */
[----:B------:R-:W0:Y:S01]  /*00d0*/  LDC.64 R2, c[0x0][0x380] ;  /* 0x0000e000ff027b82 */ /* 0x000e220000000a00 */
[----:B------:R-:W1:Y:S01]  /*00e0*/  LDCU.64 UR12, c[0x0][0x358] ;  /* 0x00006b00ff0c77ac */ /* 0x000e620008000a00 */
[----:B------:R-:W-:Y:S01]  /*00f0*/  IMAD R5, R7, UR10, R6 ;  /* 0x0000000a07057c24 */ /* 0x000fe2000f8e0206 */
[----:B------:R-:W2:Y:S03]  /*0100*/  LDCU UR6, c[0x0][0x398] ;  /* 0x00007300ff0677ac */ /* 0x000ea60008000800 */
[----:B0-----:R-:W-:-:S05]  /*0110*/  IMAD.WIDE R2, R5, 0x3, R2 ;  /* 0x0000000305027825 */ /* 0x001fca00078e0202 */
[----:B-1----:R-:W3:Y:S04]  /*0120*/  LDG.E.U8 R10, desc[UR12][R2.64] ;  /* 0x0000000c020a7981 */ /* 0x002ee8000c1e1100 */
[----:B------:R-:W4:Y:S04]  /*0130*/  LDG.E.U8 R11, desc[UR12][R2.64+0x1] ;  /* 0x0000010c020b7981 */ /* 0x000f28000c1e1100 */
[----:B------:R-:W5:Y:S01]  /*0140*/  LDG.E.U8 R12, desc[UR12][R2.64+0x2] ;  /* 0x0000020c020c7981 */ /* 0x000f62000c1e1100 */
[----:B--2---:R-:W-:Y:S01]  /*0150*/  UISETP.GE.AND UP0, UPT, UR6, 0x1, UPT ;  /* 0x000000010600788c */ /* 0x004fe2000bf06270 */
[----:B---3--:R-:W-:-:S02]  /*0160*/  ISETP.GT.U32.AND P0, PT, R10, 0x80, PT ;  /* 0x000000800a00780c */ /* 0x008fc40003f04070 */
[----:B----4-:R-:W-:Y:S02]  /*0170*/  ISETP.GT.U32.AND P1, PT, R11, 0x80, PT ;  /* 0x000000800b00780c */ /* 0x010fe40003f24070 */
[----:B------:R-:W-:Y:S02]  /*0180*/  FSEL R0, RZ, 255, !P0 ;  /* 0x437f0000ff007808 */ /* 0x000fe40004000000 */
[----:B-----5:R-:W-:Y:S02]  /*0190*/  ISETP.GT.U32.AND P2, PT, R12, 0x80, PT ;  /* 0x000000800c00780c */ /* 0x020fe40003f44070 */
[----:B------:R-:W-:Y:S02]  /*01a0*/  FSEL R4, RZ, 255, !P1 ;  /* 0x437f0000ff047808 */ /* 0x000fe40004800000 */
[----:B------:R-:W-:Y:S01]  /*01b0*/  FSEL R5, RZ, 255, !P2 ;  /* 0x437f0000ff057808 */ /* 0x000fe20005000000 */
[----:B------:R-:W-:Y:S08]  /*01c0*/  BRA.U !UP0, `(.L_x_0) ;  /* 0x0000000908447547 */ /* 0x000ff0000b800000 */
[----:B------:R-:W0:Y:S01]  /*01d0*/  I2F.U16 R9, R10 ;  /* 0x0000000a00097306 */ /* 0x000e220000101000 */
[----:B------:R-:W-:Y:S01]  /*01e0*/  UISETP.NE.AND UP0, UPT, UR6, 0x1, UPT ;  /* 0x000000010600788c */ /* 0x000fe2000bf05270 */
[----:B------:R-:W-:Y:S01]  /*01f0*/  UMOV UR4, URZ ;  /* 0x000000ff00047c82 */ /* 0x000fe20008000000 */
[----:B------:R-:W-:-:S05]  /*0200*/  UMOV UR5, URZ ;  /* 0x000000ff00057c82 */ /* 0x000fca0008000000 */
[----:B------:R-:W1:Y:S01]  /*0210*/  I2F.U16 R11, R11 ;  /* 0x0000000b000b7306 */ /* 0x000e620000101000 */
[----:B0-----:R-:W-:-:S07]  /*0220*/  FADD R8, R9, -R0 ;  /* 0x8000000009087221 */ /* 0x001fce0000000000 */
[----:B------:R-:W0:Y:S01]  /*0230*/  I2F.U16 R14, R12 ;  /* 0x0000000c000e7306 */ /* 0x000e220000101000 */
[----:B-1----:R-:W-:Y:S01]  /*0240*/  FADD R9, R11, -R4 ;  /* 0x800000040b097221 */ /* 0x002fe20000000000 */
[----:B0-----:R-:W-:Y:S01]  /*0250*/  FADD R14, R14, -R5 ;  /* 0x800000050e0e7221 */ /* 0x001fe20000000000 */
[----:B------:R-:W-:Y:S06]  /*0260*/  BRA.U !UP0, `(.L_x_1) ;  /* 0x00000005085c7547 */ /* 0x000fec000b800000 */
[----:B------:R-:W0:Y:S01]  /*0270*/  LDCU.64 UR8, c[0x0][0x390] ;  /* 0x00007200ff0877ac */ /* 0x000e220008000a00 */
[----:B------:R-:W1:Y:S01]  /*0280*/  LDC.64 R10, c[0x0][0x380] ;  /* 0x0000e000ff0a7b82 */ /* 0x000e620000000a00 */
[----:B------:R-:W-:Y:S01]  /*0290*/  ULOP3.LUT UR4, UR6, 0x7ffffffe, URZ, 0xc0, !UPT ;  /* 0x7ffffffe06047892 */ /* 0x000fe2000f8ec0ff */
[----:B------:R-:W2:Y:S03]  /*02a0*/  LDCU.64 UR10, c[0x0][0x388] ;  /* 0x00007100ff0a77ac */ /* 0x000ea60008000a00 */
[----:B------:R-:W-:Y:S02]  /*02b0*/  UIADD3 UR7, UPT, UPT, -UR4, URZ, URZ ;  /* 0x000000ff04077290 */ /* 0x000fe4000fffe1ff */
[----:B0-----:R-:W-:-:S04]  /*02c0*/  UIADD3 UR5, UP0, UPT, UR8, 0xc, URZ ;  /* 0x0000000c08057890 */ /* 0x001fc8000ff1e0ff */
[----:B------:R-:W-:Y:S02]  /*02d0*/  UIADD3.X UR6, UPT, UPT, URZ, UR9, URZ, UP0, !UPT ;  /* 0x00000009ff067290 */ /* 0x000fe400087fe4ff */
[----:B------:R-:W-:-:S04]  /*02e0*/  IMAD.U32 R12, RZ, RZ, UR5 ;  /* 0x00000005ff0c7e24 */ /* 0x000fc8000f8e00ff */
[----:B--2---:R-:W-:-:S07]  /*02f0*/  IMAD.U32 R13, RZ, RZ, UR6 ;  /* 0x00000006ff0d7e24 */ /* 0x004fce000f8e00ff */
.L_x_6:
[----:B0-----:R-:W2:Y:S04]  /*0300*/  LDG.E R15, desc[UR12][R12.64+-0xc] ;  /* 0xfffff40c0c0f7981 */ /* 0x001ea8000c1e1900 */
[----:B------:R-:W3:Y:S01]  /*0310*/  LDG.E R16, desc[UR12][R12.64+-0x8] ;  /* 0xfffff80c0c107981 */ /* 0x000ee2000c1e1900 */
[----:B------:R-:W-:Y:S01]  /*0320*/  UIADD3 UR7, UPT, UPT, UR7, 0x2, URZ ;  /* 0x0000000207077890 */ /* 0x000fe2000fffe0ff */
[----:B------:R-:W-:Y:S03]  /*0330*/  BSSY.RECONVERGENT B0, `(.L_x_2) ;  /* 0x0000022000007945 */ /* 0x000fe60003800200 */
[----:B------:R-:W-:Y:S01]  /*0340*/  UISETP.NE.AND UP0, UPT, UR7, URZ, UPT ;  /* 0x000000ff0700728c */ /* 0x000fe2000bf05270 */
[----:B--2---:R-:W-:-:S02]  /*0350*/  IMAD.IADD R15, R6, 0x1, R15 ;  /* 0x00000001060f7824 */ /* 0x004fc400078e020f */
[----:B---3--:R-:W-:-:S03]  /*0360*/  IMAD.IADD R16, R7, 0x1, R16 ;  /* 0x0000000107107824 */ /* 0x008fc600078e0210 */
[C---:B------:R-:W-:Y:S02]  /*0370*/  ISETP.GE.AND P0, PT, R15.reuse, UR10, PT ;  /* 0x0000000a0f007c0c */ /* 0x040fe4000bf06270 */
[C---:B------:R-:W-:Y:S02]  /*0380*/  ISETP.GE.AND P1, PT, R16.reuse, UR11, PT ;  /* 0x0000000b10007c0c */ /* 0x040fe4000bf26270 */
[----:B------:R-:W-:Y:S02]  /*0390*/  ISETP.GT.AND P0, PT, R15, -0x1, !P0 ;  /* 0xffffffff0f00780c */ /* 0x000fe40004704270 */
[----:B------:R-:W-:-:S04]  /*03a0*/  ISETP.GT.AND P1, PT, R16, -0x1, !P1 ;  /* 0xffffffff1000780c */ /* 0x000fc80004f24270 */
[----:B------:R-:W-:-:S13]  /*03b0*/  PLOP3.LUT P0, PT, P0, P1, PT, 0x80, 0x8 ;  /* 0x000000000008781c */ /* 0x000fda0000703070 */
[----:B------:R-:W-:Y:S05]  /*03c0*/  @!P0 BRA `(.L_x_3) ;  /* 0x0000000000608947 */ /* 0x000fea0003800000 */
[----:B------:R-:W-:Y:S02]  /*03d0*/  IMAD R17, R16, UR10, R15 ;  /* 0x0000000a10117c24 */ /* 0x000fe4000f8e020f */
[----:B------:R-:W2:Y:S02]  /*03e0*/  LDG.E R15, desc[UR12][R12.64+-0x4] ;  /* 0xfffffc0c0c0f7981 */ /* 0x000ea4000c1e1900 */
[----:B-1----:R-:W-:-:S05]  /*03f0*/  IMAD.WIDE R16, R17, 0x3, R10 ;  /* 0x0000000311107825 */ /* 0x002fca00078e020a */
[----:B------:R-:W3:Y:S04]  /*0400*/  LDG.E.U8 R18, desc[UR12][R16.64] ;  /* 0x0000000c10127981 */ /* 0x000ee8000c1e1100 */
[----:B------:R-:W4:Y:S04]  /*0410*/  LDG.E.U8 R21, desc[UR12][R16.64+0x2] ;  /* 0x0000020c10157981 */ /* 0x000f28000c1e1100 */
[----:B------:R-:W5:Y:S01]  /*0420*/  LDG.E.U8 R20, desc[UR12][R16.64+0x1] ;  /* 0x0000010c10147981 */ /* 0x000f62000c1e1100 */
[----:B---3--:R-:W-:Y:S02]  /*0430*/  I2FP.F32.U32 R19, R18 ;  /* 0x0000001200137245 */ /* 0x008fe40000201000 */
[----:B----4-:R-:W-:-:S03]  /*0440*/  I2FP.F32.U32 R21, R21 ;  /* 0x0000001500157245 */ /* 0x010fc60000201000 */
[-C--:B--2---:R-:W-:Y:S01]  /*0450*/  FFMA R19, R8, R15.reuse, R19 ;  /* 0x0000000f08137223 */ /* 0x084fe20000000013 */
[----:B-----5:R-:W-:Y:S01]  /*0460*/  I2FP.F32.U32 R20, R20 ;  /* 0x0000001400147245 */ /* 0x020fe20000201000 */
[----:B------:R-:W-:-:S03]  /*0470*/  FFMA R21, R14, R15, R21 ;  /* 0x0000000f0e157223 */ /* 0x000fc60000000015 */
[----:B------:R-:W-:Y:S01]  /*0480*/  FMNMX R19, RZ, R19, !PT ;  /* 0x00000013ff137209 */ /* 0x000fe20007800000 */
[----:B------:R-:W-:Y:S01]  /*0490*/  FFMA R20, R9, R15, R20 ;  /* 0x0000000f09147223 */ /* 0x000fe20000000014 */
[----:B------:R-:W-:Y:S02]  /*04a0*/  FMNMX R21, RZ, R21, !PT ;  /* 0x00000015ff157209 */ /* 0x000fe40007800000 */
[----:B------:R-:W-:Y:S02]  /*04b0*/  FMNMX R19, R19, 255, PT ;  /* 0x437f000013137809 */ /* 0x000fe40003800000 */
[----:B------:R-:W-:Y:S02]  /*04c0*/  FMNMX R20, RZ, R20, !PT ;  /* 0x00000014ff147209 */ /* 0x000fe40007800000 */
[----:B------:R-:W-:Y:S02]  /*04d0*/  FMNMX R21, R21, 255, PT ;  /* 0x437f000015157809 */ /* 0x000fe40003800000 */
[----:B------:R-:W-:Y:S01]  /*04e0*/  FMNMX R20, R20, 255, PT ;  /* 0x437f000014147809 */ /* 0x000fe20003800000 */
[----:B------:R-:W0:Y:S08]  /*04f0*/  F2I.U32.TRUNC.NTZ R19, R19 ;  /* 0x0000001300137305 */ /* 0x000e30000020f000 */
[----:B------:R-:W1:Y:S08]  /*0500*/  F2I.U32.TRUNC.NTZ R15, R20 ;  /* 0x00000014000f7305 */ /* 0x000e70000020f000 */
[----:B------:R-:W2:Y:S01]  /*0510*/  F2I.U32.TRUNC.NTZ R21, R21 ;  /* 0x0000001500157305 */ /* 0x000ea2000020f000 */
[----:B0-----:R0:W-:Y:S04]  /*0520*/  STG.E.U8 desc[UR12][R16.64], R19 ;  /* 0x0000001310007986 */ /* 0x0011e8000c10110c */
[----:B-1----:R0:W-:Y:S04]  /*0530*/  STG.E.U8 desc[UR12][R16.64+0x1], R15 ;  /* 0x0000010f10007986 */ /* 0x0021e8000c10110c */
[----:B--2---:R0:W-:Y:S02]  /*0540*/  STG.E.U8 desc[UR12][R16.64+0x2], R21 ;  /* 0x0000021510007986 */ /* 0x0041e4000c10110c */
.L_x_3:
[----:B------:R-:W-:Y:S05]  /*0550*/  BSYNC.RECONVERGENT B0 ;  /* 0x0000000000007941 */ /* 0x000fea0003800200 */
.L_x_2:
[----:B0-----:R-:W2:Y:S04]  /*0560*/  LDG.E R15, desc[UR12][R12.64] ;  /* 0x0000000c0c0f7981 */ /* 0x001ea8000c1e1900 */
[----:B------:R-:W3:Y:S01]  /*0570*/  LDG.E R16, desc[UR12][R12.64+0x4] ;  /* 0x0000040c0c107981 */ /* 0x000ee2000c1e1900 */
[----:B------:R-:W-:Y:S01]  /*0580*/  BSSY.RECONVERGENT B0, `(.L_x_4) ;  /* 0x0000021000007945 */ /* 0x000fe20003800200 */
[----:B--2---:R-:W-:Y:S02]  /*0590*/  IMAD.IADD R15, R6, 0x1, R15 ;  /* 0x00000001060f7824 */ /* 0x004fe400078e020f */
        /* <DEDUP_REMOVED lines=31> */
.L_x_5:
[----:B------:R-:W-:Y:S05]  /*0790*/  BSYNC.RECONVERGENT B0 ;  /* 0x0000000000007941 */ /* 0x000fea0003800200 */
.L_x_4:
[----:B------:R-:W-:-:S05]  /*07a0*/  IADD3 R12, P0, PT, R12, 0x18, RZ ;  /* 0x000000180c0c7810 */ /* 0x000fca0007f1e0ff */
[----:B------:R-:W-:Y:S01]  /*07b0*/  IMAD.X R13, RZ, RZ, R13, P0 ;  /* 0x000000ffff0d7224 */ /* 0x000fe200000e060d */
[----:B------:R-:W-:Y:S07]  /*07c0*/  BRA.U UP0, `(.L_x_6) ;  /* 0xfffffff900cc7547 */ /* 0x000fee000b83ffff */
[----:B------:R-:W-:-:S05]  /*07d0*/  UMOV UR5, URZ ;  /* 0x000000ff00057c82 */ /* 0x000fca0008000000 */
.L_x_1:
[----:B------:R-:W2:Y:S02]  /*07e0*/  LDCU UR6, c[0x0][0x398] ;  /* 0x00007300ff0677ac */ /* 0x000ea40008000800 */
[----:B--2---:R-:W-:-:S04]  /*07f0*/  ULOP3.LUT UR6, UR6, 0x1, URZ, 0xc0, !UPT ;  /* 0x0000000106067892 */ /* 0x004fc8000f8ec0ff */
[----:B------:R-:W-:-:S09]  /*0800*/  UISETP.NE.U32.AND UP0, UPT, UR6, 0x1, UPT ;  /* 0x000000010600788c */ /* 0x000fd2000bf05070 */
[----:B------:R-:W-:Y:S05]  /*0810*/  BRA.U UP0, `(.L_x_0) ;  /* 0x0000000100b07547 */ /* 0x000fea000b800000 */
[----:B------:R-:W2:Y:S01]  /*0820*/  LDCU.64 UR6, c[0x0][0x390] ;  /* 0x00007200ff0677ac */ /* 0x000ea20008000a00 */
[----:B------:R-:W-:Y:S02]  /*0830*/  UIMAD UR8, UR5, 0xc, URZ ;  /* 0x0000000c050878a4 */ /* 0x000fe4000f8e02ff */
[----:B--2---:R-:W-:-:S04]  /*0840*/  UIMAD.WIDE.U32 UR6, UR4, 0xc, UR6 ;  /* 0x0000000c040678a5 */ /* 0x004fc8000f8e0006 */
[----:B------:R-:W-:Y:S02]  /*0850*/  UIADD3 UR8, UPT, UPT, UR7, UR8, URZ ;  /* 0x0000000807087290 */ /* 0x000fe4000fffe0ff */
[----:B-1----:R-:W-:Y:S02]  /*0860*/  IMAD.U32 R11, RZ, RZ, UR7 ;  /* 0x00000007ff0b7e24 */ /* 0x002fe4000f8e00ff */
[----:B------:R-:W-:Y:S02]  /*0870*/  IMAD.U32 R10, RZ, RZ, UR6 ;  /* 0x00000006ff0a7e24 */ /* 0x000fe4000f8e00ff */
[----:B------:R-:W-:-:S05]  /*0880*/  IMAD.U32 R11, RZ, RZ, UR8 ;  /* 0x00000008ff0b7e24 */ /* 0x000fca000f8e00ff */
[----:B------:R-:W2:Y:S04]  /*0890*/  LDG.E R13, desc[UR12][R10.64] ;  /* 0x0000000c0a0d7981 */ /* 0x000ea8000c1e1900 */
        /* <DEDUP_REMOVED lines=10> */
[----:B------:R-:W1:Y:S01]  /*0940*/  LDC.64 R6, c[0x0][0x380] ;  /* 0x0000e000ff067b82 */ /* 0x000e620000000a00 */
[----:B------:R-:W-:Y:S01]  /*0950*/  IMAD R13, R12, UR10, R13 ;  /* 0x0000000a0c0d7c24 */ /* 0x000fe2000f8e020d */
[----:B------:R-:W2:Y:S03]  /*0960*/  LDG.E R11, desc[UR12][R10.64+0x8] ;  /* 0x0000080c0a0b7981 */ /* 0x000ea6000c1e1900 */
[----:B-1----:R-:W-:-:S05]  /*0970*/  IMAD.WIDE R6, R13, 0x3, R6 ;  /* 0x000000030d067825 */ /* 0x002fca00078e0206 */
[----:B------:R-:W3:Y:S04]  /*0980*/  LDG.E.U8 R12, desc[UR12][R6.64] ;  /* 0x0000000c060c7981 */ /* 0x000ee8000c1e1100 */
[----:B0-----:R-:W4:Y:S04]  /*0990*/  LDG.E.U8 R15, desc[UR12][R6.64+0x1] ;  /* 0x0000010c060f7981 */ /* 0x001f28000c1e1100 */
[----:B------:R-:W5:Y:S01]  /*09a0*/  LDG.E.U8 R16, desc[UR12][R6.64+0x2] ;  /* 0x0000020c06107981 */ /* 0x000f62000c1e1100 */
[----:B---3--:R-:W-:Y:S02]  /*09b0*/  I2FP.F32.U32 R13, R12 ;  /* 0x0000000c000d7245 */ /* 0x008fe40000201000 */
[----:B----4-:R-:W-:-:S02]  /*09c0*/  I2FP.F32.U32 R12, R15 ;  /* 0x0000000f000c7245 */ /* 0x010fc40000201000 */
[----:B-----5:R-:W-:Y:S01]  /*09d0*/  I2FP.F32.U32 R15, R16 ;  /* 0x00000010000f7245 */ /* 0x020fe20000201000 */
[-C--:B--2---:R-:W-:Y:S02]  /*09e0*/  FFMA R13, R8, R11.reuse, R13 ;  /* 0x0000000b080d7223 */ /* 0x084fe4000000000d */
[-C--:B------:R-:W-:Y:S02]  /*09f0*/  FFMA R12, R9, R11.reuse, R12 ;  /* 0x0000000b090c7223 */ /* 0x080fe4000000000c */
[----:B------:R-:W-:Y:S01]  /*0a00*/  FFMA R15, R14, R11, R15 ;  /* 0x0000000b0e0f7223 */ /* 0x000fe2000000000f */
[----:B------:R-:W-:Y:S02]  /*0a10*/  FMNMX R13, RZ, R13, !PT ;  /* 0x0000000dff0d7209 */ /* 0x000fe40007800000 */
[----:B------:R-:W-:Y:S02]  /*0a20*/  FMNMX R12, RZ, R12, !PT ;  /* 0x0000000cff0c7209 */ /* 0x000fe40007800000 */
[----:B------:R-:W-:-:S02]  /*0a30*/  FMNMX R15, RZ, R15, !PT ;  /* 0x0000000fff0f7209 */ /* 0x000fc40007800000 */
[----:B------:R-:W-:Y:S02]  /*0a40*/  FMNMX R13, R13, 255, PT ;  /* 0x437f00000d0d7809 */ /* 0x000fe40003800000 */
[----:B------:R-:W-:Y:S02]  /*0a50*/  FMNMX R15, R15, 255, PT ;  /* 0x437f00000f0f7809 */ /* 0x000fe40003800000 */
[----:B------:R-:W-:Y:S02]  /*0a60*/  FMNMX R12, R12, 255, PT ;  /* 0x437f00000c0c7809 */ /* 0x000fe40003800000 */
[----:B------:R-:W0:Y:S08]  /*0a70*/  F2I.U32.TRUNC.NTZ R13, R13 ;  /* 0x0000000d000d7305 */ /* 0x000e30000020f000 */
[----:B------:R-:W1:Y:S08]  /*0a80*/  F2I.U32.TRUNC.NTZ R9, R12 ;  /* 0x0000000c00097305 */ /* 0x000e70000020f000 */
[----:B------:R-:W2:Y:S01]  /*0a90*/  F2I.U32.TRUNC.NTZ R15, R15 ;  /* 0x0000000f000f7305 */ /* 0x000ea2000020f000 */
[----:B0-----:R3:W-:Y:S04]  /*0aa0*/  STG.E.U8 desc[UR12][R6.64], R13 ;  /* 0x0000000d06007986 */ /* 0x0017e8000c10110c */
[----:B-1----:R3:W-:Y:S04]  /*0ab0*/  STG.E.U8 desc[UR12][R6.64+0x1], R9 ;  /* 0x0000010906007986 */ /* 0x0027e8000c10110c */
[----:B--2---:R3:W-:Y:S02]  /*0ac0*/  STG.E.U8 desc[UR12][R6.64+0x2], R15 ;  /* 0x0000020f06007986 */ /* 0x0047e4000c10110c */
.L_x_7:
[----:B------:R-:W-:Y:S05]  /*0ad0*/  BSYNC.RECONVERGENT B0 ;  /* 0x0000000000007941 */ /* 0x000fea0003800200 */
.L_x_0:
[----:B------:R-:W-:Y:S02]  /*0ae0*/  FMNMX R0, RZ, R0, !PT ;  /* 0x00000000ff007209 */ /* 0x000fe40007800000 */
[----:B------:R-:W-:Y:S02]  /*0af0*/  FMNMX R4, RZ, R4, !PT ;  /* 0x00000004ff047209 */ /* 0x000fe40007800000 */
[----:B---3--:R-:W-:Y:S02]  /*0b00*/  FMNMX R6, RZ, R5, !PT ;  /* 0x00000005ff067209 */ /* 0x008fe40007800000 */
[----:B------:R-:W-:Y:S02]  /*0b10*/  FMNMX R0, R0, 255, PT ;  /* 0x437f000000007809 */ /* 0x000fe40003800000 */
[----:B------:R-:W-:Y:S02]  /*0b20*/  FMNMX R4, R4, 255, PT ;  /* 0x437f000004047809 */ /* 0x000fe40003800000 */
[----:B------:R-:W-:Y:S01]  /*0b30*/  FMNMX R6, R6, 255, PT ;  /* 0x437f000006067809 */ /* 0x000fe20003800000 */
[----:B------:R-:W2:Y:S08]  /*0b40*/  F2I.U32.TRUNC.NTZ R7, R0 ;  /* 0x0000000000077305 */ /* 0x000eb0000020f000 */
[----:B------:R-:W3:Y:S01]  /*0b50*/  F2I.U32.TRUNC.NTZ R5, R4 ;  /* 0x0000000400057305 */ /* 0x000ee2000020f000 */
[----:B--2---:R-:W-:Y:S07]  /*0b60*/  STG.E.U8 desc[UR12][R2.64], R7 ;  /* 0x0000000702007986 */ /* 0x004fee000c10110c */
[----:B------:R-:W2:Y:S01]  /*0b70*/  F2I.U32.TRUNC.NTZ R9, R6 ;  /* 0x0000000600097305 */ /* 0x000ea2000020f000 */
[----:B---3--:R-:W-:Y:S04]  /*0b80*/  STG.E.U8 desc[UR12][R2.64+0x1], R5 ;  /* 0x0000010502007986 */ /* 0x008fe8000c10110c */
[----:B--2---:R-:W-:Y:S01]  /*0b90*/  STG.E.U8 desc[UR12][R2.64+0x2], R9 ;  /* 0x0000020902007986 */ /* 0x004fe2000c10110c */
[----:B------:R-:W-:Y:S05]  /*0ba0*/  EXIT ;  /* 0x000000000000794d */ /* 0x000fea0003800000 */
.L_x_8:
[----:B------:R-:W-:-:S00]  /*0bb0*/  BRA `(.L_x_8) ;  /* 0xfffffffc00fc7947 */ /* 0x000fc0000383ffff */
[----:B------:R-:W-:-:S00]  /*0bc0*/  NOP ;  /* 0x0000000000007918 */ /* 0x000fc00000000000 */
        /* <DEDUP_REMOVED lines=11> */
.L_x_10:


//--------------------- .text._Z24convertToGrayscaleKernelP8PPMPixelii --------------------------
	.section	.text._Z24convertToGrayscaleKernelP8PPMPixelii,"ax",@progbits
	.align	128
        .global         _Z24convertToGrayscaleKernelP8PPMPixelii
        .type           _Z24convertToGrayscaleKernelP8PPMPixelii,@function
        .size           _Z24convertToGrayscaleKernelP8PPMPixelii,(.L_x_11 - _Z24convertToGrayscaleKernelP8PPMPixelii)
        .other          _Z24convertToGrayscaleKernelP8PPMPixelii,@"STO_CUDA_ENTRY STV_DEFAULT"
_Z24convertToGrayscaleKernelP8PPMPixelii:
.text._Z24convertToGrayscaleKernelP8PPMPixelii:
        /* <DEDUP_REMOVED lines=15> */
[----:B------:R-:W-:-:S04]  /*00f0*/  IMAD R5, R5, UR6, R0 ;  /* 0x0000000605057c24 */ /* 0x000fc8000f8e0200 */
[----:B0-----:R-:W-:-:S05]  /*0100*/  IMAD.WIDE R2, R5, 0x3, R2 ;  /* 0x0000000305027825 */ /* 0x001fca00078e0202 */
[----:B-1----:R-:W2:Y:S04]  /*0110*/  LDG.E.U8 R4, desc[UR4][R2.64+0x1] ;  /* 0x0000010402047981 */ /* 0x002ea8000c1e1100 */
[----:B------:R-:W3:Y:S04]  /*0120*/  LDG.E.U8 R0, desc[UR4][R2.64] ;  /* 0x0000000402007981 */ /* 0x000ee8000c1e1100 */
[----:B------:R-:W4:Y:S01]  /*0130*/  LDG.E.U8 R6, desc[UR4][R2.64+0x2] ;  /* 0x0000020402067981 */ /* 0x000f22000c1e1100 */
[----:B--2---:R-:W-:Y:S02]  /*0140*/  I2FP.F32.U32 R4, R4 ;  /* 0x0000000400047245 */ /* 0x004fe40000201000 */
[----:B---3--:R-:W-:-:S03]  /*0150*/  I2FP.F32.U32 R0, R0 ;  /* 0x0000000000007245 */ /* 0x008fc60000201000 */
[----:B------:R-:W-:Y:S01]  /*0160*/  FMUL R5, R4, 0.58700001239776611328 ;  /* 0x3f1645a204057820 */ /* 0x000fe20000400000 */
[----:B----4-:R-:W-:-:S03]  /*0170*/  I2FP.F32.U32 R7, R6 ;  /* 0x0000000600077245 */ /* 0x010fc60000201000 */
[----:B------:R-:W-:-:S04]  /*0180*/  FFMA R0, R0, 0.29899999499320983887, R5 ;  /* 0x3e99168700007823 */ /* 0x000fc80000000005 */
[----:B------:R-:W-:-:S04]  /*0190*/  FFMA R0, R7, 0.11400000005960464478, R0 ;  /* 0x3de978d507007823 */ /* 0x000fc80000000000 */
[----:B------:R-:W0:Y:S02]  /*01a0*/  F2I.U32.TRUNC.NTZ R5, R0 ;  /* 0x0000000000057305 */ /* 0x000e24000020f000 */
[----:B0-----:R-:W-:Y:S04]  /*01b0*/  STG.E.U8 desc[UR4][R2.64], R5 ;  /* 0x0000000502007986 */ /* 0x001fe8000c101104 */
[----:B------:R-:W-:Y:S04]  /*01c0*/  STG.E.U8 desc[UR4][R2.64+0x1], R5 ;  /* 0x0000010502007986 */ /* 0x000fe8000c101104 */
[----:B------:R-:W-:Y:S01]  /*01d0*/  STG.E.U8 desc[UR4][R2.64+0x2], R5 ;  /* 0x0000020502007986 */ /* 0x000fe2000c101104 */
[----:B------:R-:W-:Y:S05]  /*01e0*/  EXIT ;  /* 0x000000000000794d */ /* 0x000fea0003800000 */
.L_x_9:
        /* <DEDUP_REMOVED lines=9> */
.L_x_11:


//--------------------- .nv.shared.reserved.0     --------------------------
	.section	.nv.shared.reserved.0,"aw",@nobits
	.weak		__nv_reservedSMEM_offset_0_alias
	.size		__nv_reservedSMEM_offset_0_alias, 0, 64
	.other		__nv_reservedSMEM_offset_0_alias,@"STO_CUDA_RESERVED_SHARED STV_DEFAULT"
__nv_reservedSMEM_offset_0_alias:
	.zero		0
	.zero		64


//--------------------- .nv.constant0._Z23ditheringDiagonalKernelP8PPMPixeliiP13DitherElementi --------------------------
	.section	.nv.constant0._Z23ditheringDiagonalKernelP8PPMPixeliiP13DitherElementi,"a",@progbits
	.sectionflags	@""
	.align	4
.nv.constant0._Z23ditheringDiagonalKernelP8PPMPixeliiP13DitherElementi:
	.zero		924


//--------------------- .nv.constant0._Z24convertToGrayscaleKernelP8PPMPixelii --------------------------
	.section	.nv.constant0._Z24convertToGrayscaleKernelP8PPMPixelii,"a",@progbits
	.sectionflags	@""
	.align	4
.nv.constant0._Z24convertToGrayscaleKernelP8PPMPixelii:
	.zero		912


//--------------------- SYMBOLS --------------------------

	.type		.nv.reservedSmem.offset0,@object
	.size		.nv.reservedSmem.offset0,0x4
